//
// Generated by NVIDIA NVVM Compiler
//
// Compiler Build ID: CL-36424714
// Cuda compilation tools, release 13.0, V13.0.88
// Based on NVVM 20.0.0
//

.version 9.0
.target sm_100
.address_size 64

	// .globl	_Z4copyPfPKf
// _ZZ13copySharedMemPfPKfE4tile has been demoted
// _ZZ18transposeCoalescedPfPKfE4tile has been demoted
// _ZZ24transposeNoBankConflictsPfPKfE4tile has been demoted

.visible .entry _Z4copyPfPKf(
	.param .u64 .ptr .align 1 _Z4copyPfPKf_param_0,
	.param .u64 .ptr .align 1 _Z4copyPfPKf_param_1
)
{
	.reg .b32 	%r<18>;
	.reg .b32 	%f<5>;
	.reg .b64 	%rd<17>;

	ld.param.u64 	%rd1, [_Z4copyPfPKf_param_0];
	ld.param.u64 	%rd2, [_Z4copyPfPKf_param_1];
	mov.u32 	%r1, %ctaid.x;
	shl.b32 	%r2, %r1, 5;
	mov.u32 	%r3, %tid.x;
	add.s32 	%r4, %r2, %r3;
	mov.u32 	%r5, %ctaid.y;
	shl.b32 	%r6, %r5, 5;
	mov.u32 	%r7, %tid.y;
	add.s32 	%r8, %r6, %r7;
	mov.u32 	%r9, %nctaid.x;
	cvta.to.global.u64 	%rd3, %rd2;
	cvta.to.global.u64 	%rd4, %rd1;
	mul.lo.s32 	%r10, %r9, %r8;
	shl.b32 	%r11, %r10, 5;
	add.s32 	%r12, %r4, %r11;
	mul.wide.s32 	%rd5, %r12, 4;
	add.s64 	%rd6, %rd3, %rd5;
	ld.global.f32 	%f1, [%rd6];
	add.s64 	%rd7, %rd4, %rd5;
	st.global.f32 	[%rd7], %f1;
	shl.b32 	%r13, %r9, 8;
	add.s32 	%r14, %r12, %r13;
	mul.wide.s32 	%rd8, %r14, 4;
	add.s64 	%rd9, %rd3, %rd8;
	ld.global.f32 	%f2, [%rd9];
	add.s64 	%rd10, %rd4, %rd8;
	st.global.f32 	[%rd10], %f2;
	shl.b32 	%r15, %r9, 9;
	add.s32 	%r16, %r12, %r15;
	mul.wide.s32 	%rd11, %r16, 4;
	add.s64 	%rd12, %rd3, %rd11;
	ld.global.f32 	%f3, [%rd12];
	add.s64 	%rd13, %rd4, %rd11;
	st.global.f32 	[%rd13], %f3;
	add.s32 	%r17, %r16, %r13;
	mul.wide.s32 	%rd14, %r17, 4;
	add.s64 	%rd15, %rd3, %rd14;
	ld.global.f32 	%f4, [%rd15];
	add.s64 	%rd16, %rd4, %rd14;
	st.global.f32 	[%rd16], %f4;
	ret;

}
	// .globl	_Z13copySharedMemPfPKf
.visible .entry _Z13copySharedMemPfPKf(
	.param .u64 .ptr .align 1 _Z13copySharedMemPfPKf_param_0,
	.param .u64 .ptr .align 1 _Z13copySharedMemPfPKf_param_1
)
{
	.reg .b32 	%r<23>;
	.reg .b32 	%f<9>;
	.reg .b64 	%rd<17>;
	// demoted variable
	.shared .align 4 .b8 _ZZ13copySharedMemPfPKfE4tile[4096];
	ld.param.u64 	%rd1, [_Z13copySharedMemPfPKf_param_0];
	ld.param.u64 	%rd2, [_Z13copySharedMemPfPKf_param_1];
	mov.u32 	%r1, %ctaid.x;
	shl.b32 	%r2, %r1, 5;
	mov.u32 	%r3, %tid.x;
	add.s32 	%r4, %r2, %r3;
	mov.u32 	%r5, %ctaid.y;
	shl.b32 	%r6, %r5, 5;
	mov.u32 	%r7, %tid.y;
	add.s32 	%r8, %r6, %r7;
	mov.u32 	%r9, %nctaid.x;
	cvta.to.global.u64 	%rd3, %rd2;
	mul.lo.s32 	%r10, %r9, %r8;
	shl.b32 	%r11, %r10, 5;
	add.s32 	%r12, %r11, %r4;
	mul.wide.s32 	%rd4, %r12, 4;
	add.s64 	%rd5, %rd3, %rd4;
	ld.global.f32 	%f1, [%rd5];
	shl.b32 	%r13, %r7, 5;
	add.s32 	%r14, %r13, %r3;
	shl.b32 	%r15, %r14, 2;
	mov.u32 	%r16, _ZZ13copySharedMemPfPKfE4tile;
	add.s32 	%r17, %r16, %r15;
	st.shared.f32 	[%r17], %f1;
	shl.b32 	%r18, %r9, 8;
	add.s32 	%r19, %r12, %r18;
	mul.wide.s32 	%rd6, %r19, 4;
	add.s64 	%rd7, %rd3, %rd6;
	ld.global.f32 	%f2, [%rd7];
	st.shared.f32 	[%r17+1024], %f2;
	shl.b32 	%r20, %r9, 9;
	add.s32 	%r21, %r12, %r20;
	mul.wide.s32 	%rd8, %r21, 4;
	add.s64 	%rd9, %rd3, %rd8;
	ld.global.f32 	%f3, [%rd9];
	st.shared.f32 	[%r17+2048], %f3;
	add.s32 	%r22, %r21, %r18;
	mul.wide.s32 	%rd10, %r22, 4;
	add.s64 	%rd11, %rd3, %rd10;
	ld.global.f32 	%f4, [%rd11];
	st.shared.f32 	[%r17+3072], %f4;
	bar.sync 	0;
	cvta.to.global.u64 	%rd12, %rd1;
	ld.shared.f32 	%f5, [%r17];
	add.s64 	%rd13, %rd12, %rd4;
	st.global.f32 	[%rd13], %f5;
	ld.shared.f32 	%f6, [%r17+1024];
	add.s64 	%rd14, %rd12, %rd6;
	st.global.f32 	[%rd14], %f6;
	ld.shared.f32 	%f7, [%r17+2048];
	add.s64 	%rd15, %rd12, %rd8;
	st.global.f32 	[%rd15], %f7;
	ld.shared.f32 	%f8, [%r17+3072];
	add.s64 	%rd16, %rd12, %rd10;
	st.global.f32 	[%rd16], %f8;
	ret;

}
	// .globl	_Z14transposeNaivePfPKf
.visible .entry _Z14transposeNaivePfPKf(
	.param .u64 .ptr .align 1 _Z14transposeNaivePfPKf_param_0,
	.param .u64 .ptr .align 1 _Z14transposeNaivePfPKf_param_1
)
{
	.reg .b32 	%r<18>;
	.reg .b32 	%f<5>;
	.reg .b64 	%rd<15>;

	ld.param.u64 	%rd1, [_Z14transposeNaivePfPKf_param_0];
	ld.param.u64 	%rd2, [_Z14transposeNaivePfPKf_param_1];
	mov.u32 	%r1, %ctaid.x;
	shl.b32 	%r2, %r1, 5;
	mov.u32 	%r3, %tid.x;
	add.s32 	%r4, %r2, %r3;
	mov.u32 	%r5, %ctaid.y;
	shl.b32 	%r6, %r5, 5;
	mov.u32 	%r7, %tid.y;
	add.s32 	%r8, %r6, %r7;
	mov.u32 	%r9, %nctaid.x;
	shl.b32 	%r10, %r9, 5;
	cvta.to.global.u64 	%rd3, %rd2;
	cvta.to.global.u64 	%rd4, %rd1;
	mad.lo.s32 	%r11, %r8, %r10, %r4;
	mul.wide.s32 	%rd5, %r11, 4;
	add.s64 	%rd6, %rd3, %rd5;
	ld.global.f32 	%f1, [%rd6];
	mad.lo.s32 	%r12, %r4, %r10, %r8;
	mul.wide.s32 	%rd7, %r12, 4;
	add.s64 	%rd8, %rd4, %rd7;
	st.global.f32 	[%rd8], %f1;
	shl.b32 	%r13, %r9, 8;
	add.s32 	%r14, %r11, %r13;
	mul.wide.s32 	%rd9, %r14, 4;
	add.s64 	%rd10, %rd3, %rd9;
	ld.global.f32 	%f2, [%rd10];
	st.global.f32 	[%rd8+32], %f2;
	shl.b32 	%r15, %r9, 9;
	add.s32 	%r16, %r11, %r15;
	mul.wide.s32 	%rd11, %r16, 4;
	add.s64 	%rd12, %rd3, %rd11;
	ld.global.f32 	%f3, [%rd12];
	st.global.f32 	[%rd8+64], %f3;
	add.s32 	%r17, %r16, %r13;
	mul.wide.s32 	%rd13, %r17, 4;
	add.s64 	%rd14, %rd3, %rd13;
	ld.global.f32 	%f4, [%rd14];
	st.global.f32 	[%rd8+96], %f4;
	ret;

}
	// .globl	_Z18transposeCoalescedPfPKf
.visible .entry _Z18transposeCoalescedPfPKf(
	.param .u64 .ptr .align 1 _Z18transposeCoalescedPfPKf_param_0,
	.param .u64 .ptr .align 1 _Z18transposeCoalescedPfPKf_param_1
)
{
	.reg .b32 	%r<31>;
	.reg .b32 	%f<9>;
	.reg .b64 	%rd<21>;
	// demoted variable
	.shared .align 4 .b8 _ZZ18transposeCoalescedPfPKfE4tile[4096];
	ld.param.u64 	%rd1, [_Z18transposeCoalescedPfPKf_param_0];
	ld.param.u64 	%rd2, [_Z18transposeCoalescedPfPKf_param_1];
	mov.u32 	%r1, %ctaid.x;
	shl.b32 	%r2, %r1, 5;
	mov.u32 	%r3, %tid.x;
	add.s32 	%r4, %r2, %r3;
	mov.u32 	%r5, %ctaid.y;
	shl.b32 	%r6, %r5, 5;
	mov.u32 	%r7, %tid.y;
	add.s32 	%r8, %r6, %r7;
	mov.u32 	%r9, %nctaid.x;
	shl.b32 	%r10, %r9, 5;
	shl.b32 	%r11, %r3, 2;
	mov.u32 	%r12, _ZZ18transposeCoalescedPfPKfE4tile;
	add.s32 	%r13, %r12, %r11;
	cvta.to.global.u64 	%rd3, %rd2;
	mad.lo.s32 	%r14, %r8, %r10, %r4;
	mul.wide.s32 	%rd4, %r14, 4;
	add.s64 	%rd5, %rd3, %rd4;
	ld.global.f32 	%f1, [%rd5];
	shl.b32 	%r15, %r7, 7;
	add.s32 	%r16, %r13, %r15;
	st.shared.f32 	[%r16], %f1;
	shl.b32 	%r17, %r9, 8;
	add.s32 	%r18, %r14, %r17;
	mul.wide.s32 	%rd6, %r18, 4;
	add.s64 	%rd7, %rd3, %rd6;
	ld.global.f32 	%f2, [%rd7];
	st.shared.f32 	[%r16+1024], %f2;
	shl.b32 	%r19, %r9, 9;
	add.s32 	%r20, %r14, %r19;
	mul.wide.s32 	%rd8, %r20, 4;
	add.s64 	%rd9, %rd3, %rd8;
	ld.global.f32 	%f3, [%rd9];
	st.shared.f32 	[%r16+2048], %f3;
	add.s32 	%r21, %r20, %r17;
	mul.wide.s32 	%rd10, %r21, 4;
	add.s64 	%rd11, %rd3, %rd10;
	ld.global.f32 	%f4, [%rd11];
	st.shared.f32 	[%r16+3072], %f4;
	bar.sync 	0;
	add.s32 	%r22, %r6, %r3;
	add.s32 	%r23, %r2, %r7;
	mad.lo.s32 	%r24, %r3, 124, %r13;
	cvta.to.global.u64 	%rd12, %rd1;
	shl.b32 	%r25, %r7, 2;
	add.s32 	%r26, %r24, %r25;
	ld.shared.f32 	%f5, [%r26];
	mad.lo.s32 	%r27, %r23, %r10, %r22;
	mul.wide.s32 	%rd13, %r27, 4;
	add.s64 	%rd14, %rd12, %rd13;
	st.global.f32 	[%rd14], %f5;
	ld.shared.f32 	%f6, [%r26+32];
	add.s32 	%r28, %r27, %r17;
	mul.wide.s32 	%rd15, %r28, 4;
	add.s64 	%rd16, %rd12, %rd15;
	st.global.f32 	[%rd16], %f6;
	ld.shared.f32 	%f7, [%r26+64];
	add.s32 	%r29, %r27, %r19;
	mul.wide.s32 	%rd17, %r29, 4;
	add.s64 	%rd18, %rd12, %rd17;
	st.global.f32 	[%rd18], %f7;
	ld.shared.f32 	%f8, [%r26+96];
	add.s32 	%r30, %r29, %r17;
	mul.wide.s32 	%rd19, %r30, 4;
	add.s64 	%rd20, %rd12, %rd19;
	st.global.f32 	[%rd20], %f8;
	ret;

}
	// .globl	_Z24transposeNoBankConflictsPfPKf
.visible .entry _Z24transposeNoBankConflictsPfPKf(
	.param .u64 .ptr .align 1 _Z24transposeNoBankConflictsPfPKf_param_0,
	.param .u64 .ptr .align 1 _Z24transposeNoBankConflictsPfPKf_param_1
)
{
	.reg .b32 	%r<31>;
	.reg .b32 	%f<9>;
	.reg .b64 	%rd<21>;
	// demoted variable
	.shared .align 4 .b8 _ZZ24transposeNoBankConflictsPfPKfE4tile[4224];
	ld.param.u64 	%rd1, [_Z24transposeNoBankConflictsPfPKf_param_0];
	ld.param.u64 	%rd2, [_Z24transposeNoBankConflictsPfPKf_param_1];
	mov.u32 	%r1, %ctaid.x;
	shl.b32 	%r2, %r1, 5;
	mov.u32 	%r3, %tid.x;
	add.s32 	%r4, %r2, %r3;
	mov.u32 	%r5, %ctaid.y;
	shl.b32 	%r6, %r5, 5;
	mov.u32 	%r7, %tid.y;
	add.s32 	%r8, %r6, %r7;
	mov.u32 	%r9, %nctaid.x;
	shl.b32 	%r10, %r9, 5;
	shl.b32 	%r11, %r3, 2;
	mov.u32 	%r12, _ZZ24transposeNoBankConflictsPfPKfE4tile;
	add.s32 	%r13, %r12, %r11;
	cvta.to.global.u64 	%rd3, %rd2;
	mad.lo.s32 	%r14, %r8, %r10, %r4;
	mul.wide.s32 	%rd4, %r14, 4;
	add.s64 	%rd5, %rd3, %rd4;
	ld.global.f32 	%f1, [%rd5];
	mad.lo.s32 	%r15, %r7, 132, %r13;
	st.shared.f32 	[%r15], %f1;
	shl.b32 	%r16, %r9, 8;
	add.s32 	%r17, %r14, %r16;
	mul.wide.s32 	%rd6, %r17, 4;
	add.s64 	%rd7, %rd3, %rd6;
	ld.global.f32 	%f2, [%rd7];
	st.shared.f32 	[%r15+1056], %f2;
	shl.b32 	%r18, %r9, 9;
	add.s32 	%r19, %r14, %r18;
	mul.wide.s32 	%rd8, %r19, 4;
	add.s64 	%rd9, %rd3, %rd8;
	ld.global.f32 	%f3, [%rd9];
	st.shared.f32 	[%r15+2112], %f3;
	add.s32 	%r20, %r19, %r16;
	mul.wide.s32 	%rd10, %r20, 4;
	add.s64 	%rd11, %rd3, %rd10;
	ld.global.f32 	%f4, [%rd11];
	st.shared.f32 	[%r15+3168], %f4;
	bar.sync 	0;
	add.s32 	%r21, %r6, %r3;
	add.s32 	%r22, %r2, %r7;
	shl.b32 	%r23, %r3, 7;
	add.s32 	%r24, %r13, %r23;
	cvta.to.global.u64 	%rd12, %rd1;
	shl.b32 	%r25, %r7, 2;
	add.s32 	%r26, %r24, %r25;
	ld.shared.f32 	%f5, [%r26];
	mad.lo.s32 	%r27, %r22, %r10, %r21;
	mul.wide.s32 	%rd13, %r27, 4;
	add.s64 	%rd14, %rd12, %rd13;
	st.global.f32 	[%rd14], %f5;
	ld.shared.f32 	%f6, [%r26+32];
	add.s32 	%r28, %r27, %r16;
	mul.wide.s32 	%rd15, %r28, 4;
	add.s64 	%rd16, %rd12, %rd15;
	st.global.f32 	[%rd16], %f6;
	ld.shared.f32 	%f7, [%r26+64];
	add.s32 	%r29, %r27, %r18;
	mul.wide.s32 	%rd17, %r29, 4;
	add.s64 	%rd18, %rd12, %rd17;
	st.global.f32 	[%rd18], %f7;
	ld.shared.f32 	%f8, [%r26+96];
	add.s32 	%r30, %r29, %r16;
	mul.wide.s32 	%rd19, %r30, 4;
	add.s64 	%rd20, %rd12, %rd19;
	st.global.f32 	[%rd20], %f8;
	ret;

}


// ===== COMPILED SASS (sm_100) =====

	.target	sm_100

	.elftype	@"ET_EXEC"


//--------------------- .note.nv.tkinfo           --------------------------
	.section	.note.nv.tkinfo,"",@"SHT_NOTE"
	.sectionflags	@"SHF_NOTE_NV_TKINFO"
	.tkinfo
        /*0018*/ 	.word	0x00000002
        /*0030*/ 	.string	""
        /*0030*/ 	.string	"ptxas"
        /*0030*/ 	.string	"Cuda compilation tools, release 13.0, V13.0.88"
        /*0030*/ 	.string	"Build cuda_13.0.r13.0/compiler.36424714_0"
        /*0030*/ 	.string	"-arch sm_100 -m 64 "



//--------------------- .note.nv.cuinfo           --------------------------
	.section	.note.nv.cuinfo,"",@"SHT_NOTE"
	.sectionflags	@"SHF_NOTE_NV_CUINFO"
        /*0018*/ 	.short	0x0002
        /*001a*/ 	.short	0x0064
        /*001c*/ 	.short	0x0082
	.zero		2


//--------------------- .nv.info                  --------------------------
	.section	.nv.info,"",@"SHT_CUDA_INFO"
	.align	4


	//----- nvinfo : EIATTR_REGCOUNT
	.align		4
        /*0000*/ 	.byte	0x04, 0x2f
        /*0002*/ 	.short	(.L_1 - .L_0)
	.align		4
.L_0:
        /*0004*/ 	.word	index@(_Z4copyPfPKf)
        /*0008*/ 	.word	0x00000018


	//----- nvinfo : EIATTR_FRAME_SIZE
	.align		4
.L_1:
        /*000c*/ 	.byte	0x04, 0x11
        /*000e*/ 	.short	(.L_3 - .L_2)
	.align		4
.L_2:
        /*0010*/ 	.word	index@(_Z4copyPfPKf)
        /*0014*/ 	.word	0x00000000


	//----- nvinfo : EIATTR_REGCOUNT
	.align		4
.L_3:
        /*0018*/ 	.byte	0x04, 0x2f
        /*001a*/ 	.short	(.L_5 - .L_4)
	.align		4
.L_4:
        /*001c*/ 	.word	index@(_Z13copySharedMemPfPKf)
        /*0020*/ 	.word	0x00000018


	//----- nvinfo : EIATTR_FRAME_SIZE
	.align		4
.L_5:
        /*0024*/ 	.byte	0x04, 0x11
        /*0026*/ 	.short	(.L_7 - .L_6)
	.align		4
.L_6:
        /*0028*/ 	.word	index@(_Z13copySharedMemPfPKf)
        /*002c*/ 	.word	0x00000000


	//----- nvinfo : EIATTR_REGCOUNT
	.align		4
.L_7:
        /*0030*/ 	.byte	0x04, 0x2f
        /*0032*/ 	.short	(.L_9 - .L_8)
	.align		4
.L_8:
        /*0034*/ 	.word	index@(_Z14transposeNaivePfPKf)
        /*0038*/ 	.word	0x00000010


	//----- nvinfo : EIATTR_FRAME_SIZE
	.align		4
.L_9:
        /*003c*/ 	.byte	0x04, 0x11
        /*003e*/ 	.short	(.L_11 - .L_10)
	.align		4
.L_10:
        /*0040*/ 	.word	index@(_Z14transposeNaivePfPKf)
        /*0044*/ 	.word	0x00000000


	//----- nvinfo : EIATTR_REGCOUNT
	.align		4
.L_11:
        /*0048*/ 	.byte	0x04, 0x2f
        /*004a*/ 	.short	(.L_13 - .L_12)
	.align		4
.L_12:
        /*004c*/ 	.word	index@(_Z18transposeCoalescedPfPKf)
        /*0050*/ 	.word	0x00000018


	//----- nvinfo : EIATTR_FRAME_SIZE
	.align		4
.L_13:
        /*0054*/ 	.byte	0x04, 0x11
        /*0056*/ 	.short	(.L_15 - .L_14)
	.align		4
.L_14:
        /*0058*/ 	.word	index@(_Z18transposeCoalescedPfPKf)
        /*005c*/ 	.word	0x00000000


	//----- nvinfo : EIATTR_REGCOUNT
	.align		4
.L_15:
        /*0060*/ 	.byte	0x04, 0x2f
        /*0062*/ 	.short	(.L_17 - .L_16)
	.align		4
.L_16:
        /*0064*/ 	.word	index@(_Z24transposeNoBankConflictsPfPKf)
        /*0068*/ 	.word	0x00000018


	//----- nvinfo : EIATTR_FRAME_SIZE
	.align		4
.L_17:
        /*006c*/ 	.byte	0x04, 0x11
        /*006e*/ 	.short	(.L_19 - .L_18)
	.align		4
.L_18:
        /*0070*/ 	.word	index@(_Z24transposeNoBankConflictsPfPKf)
        /*0074*/ 	.word	0x00000000


	//----- nvinfo : EIATTR_MIN_STACK_SIZE
	.align		4
.L_19:
        /*0078*/ 	.byte	0x04, 0x12
        /*007a*/ 	.short	(.L_21 - .L_20)
	.align		4
.L_20:
        /*007c*/ 	.word	index@(_Z24transposeNoBankConflictsPfPKf)
        /*0080*/ 	.word	0x00000000


	//----- nvinfo : EIATTR_MIN_STACK_SIZE
	.align		4
.L_21:
        /*0084*/ 	.byte	0x04, 0x12
        /*0086*/ 	.short	(.L_23 - .L_22)
	.align		4
.L_22:
        /*0088*/ 	.word	index@(_Z18transposeCoalescedPfPKf)
        /*008c*/ 	.word	0x00000000


	//----- nvinfo : EIATTR_MIN_STACK_SIZE
	.align		4
.L_23:
        /*0090*/ 	.byte	0x04, 0x12
        /*0092*/ 	.short	(.L_25 - .L_24)
	.align		4
.L_24:
        /*0094*/ 	.word	index@(_Z14transposeNaivePfPKf)
        /*0098*/ 	.word	0x00000000


	//----- nvinfo : EIATTR_MIN_STACK_SIZE
	.align		4
.L_25:
        /*009c*/ 	.byte	0x04, 0x12
        /*009e*/ 	.short	(.L_27 - .L_26)
	.align		4
.L_26:
        /*00a0*/ 	.word	index@(_Z13copySharedMemPfPKf)
        /*00a4*/ 	.word	0x00000000


	//----- nvinfo : EIATTR_MIN_STACK_SIZE
	.align		4
.L_27:
        /*00a8*/ 	.byte	0x04, 0x12
        /*00aa*/ 	.short	(.L_29 - .L_28)
	.align		4
.L_28:
        /*00ac*/ 	.word	index@(_Z4copyPfPKf)
        /*00b0*/ 	.word	0x00000000
.L_29:


//--------------------- .nv.compat                --------------------------
	.section	.nv.compat,"",@"SHT_CUDA_COMPAT_INFO"
	.align	4
        /*0000*/ 	.byte	0x02, 0x09, 0x00, 0x00, 0x02, 0x02, 0x01, 0x00, 0x02, 0x05, 0x05, 0x00, 0x03, 0x07, 0x01, 0x01
        /*0010*/ 	.byte	0x02, 0x03, 0x00, 0x00, 0x02, 0x06, 0x01, 0x00, 0x04, 0x0b, 0x08, 0x00, 0x09, 0x00, 0x00, 0x00
        /*0020*/ 	.byte	0x00, 0x00, 0x00, 0x00


//--------------------- .nv.info._Z24transposeNoBankConflictsPfPKf --------------------------
	.section	.nv.info._Z24transposeNoBankConflictsPfPKf,"",@"SHT_CUDA_INFO"
	.sectionflags	@""
	.align	4


	//----- nvinfo : EIATTR_CUDA_API_VERSION
	.align		4
        /*0000*/ 	.byte	0x04, 0x37
        /*0002*/ 	.short	(.L_31 - .L_30)
.L_30:
        /*0004*/ 	.word	0x00000082


	//----- nvinfo : EIATTR_KPARAM_INFO
	.align		4
.L_31:
        /*0008*/ 	.byte	0x04, 0x17
        /*000a*/ 	.short	(.L_33 - .L_32)
.L_32:
        /*000c*/ 	.word	0x00000000
        /*0010*/ 	.short	0x0001
        /*0012*/ 	.short	0x0008
        /*0014*/ 	.byte	0x00, 0xf5, 0x21, 0x00


	//----- nvinfo : EIATTR_KPARAM_INFO
	.align		4
.L_33:
        /*0018*/ 	.byte	0x04, 0x17
        /*001a*/ 	.short	(.L_35 - .L_34)
.L_34:
        /*001c*/ 	.word	0x00000000
        /*0020*/ 	.short	0x0000
        /*0022*/ 	.short	0x0000
        /*0024*/ 	.byte	0x00, 0xf5, 0x21, 0x00


	//----- nvinfo : EIATTR_SPARSE_MMA_MASK
	.align		4
.L_35:
        /*0028*/ 	.byte	0x03, 0x50
        /*002a*/ 	.short	0x0000


	//----- nvinfo : EIATTR_MAXREG_COUNT
	.align		4
        /*002c*/ 	.byte	0x03, 0x1b
        /*002e*/ 	.short	0x00ff


	//----- nvinfo : EIATTR_NUM_BARRIERS
	.align		4
        /*0030*/ 	.byte	0x02, 0x4c
        /*0032*/ 	.byte	0x01
	.zero		1


	//----- nvinfo : EIATTR_MERCURY_ISA_VERSION
	.align		4
        /*0034*/ 	.byte	0x03, 0x5f
        /*0036*/ 	.short	0x0101


	//----- nvinfo : EIATTR_VRC_CTA_INIT_COUNT
	.align		4
        /*0038*/ 	.byte	0x02, 0x4a
	.zero		1
	.zero		1


	//----- nvinfo : EIATTR_EXIT_INSTR_OFFSETS
	.align		4
        /*003c*/ 	.byte	0x04, 0x1c
        /*003e*/ 	.short	(.L_37 - .L_36)


	//   ....[0]....
.L_36:
        /*0040*/ 	.word	0x00000360


	//----- nvinfo : EIATTR_CBANK_PARAM_SIZE
	.align		4
.L_37:
        /*0044*/ 	.byte	0x03, 0x19
        /*0046*/ 	.short	0x0010


	//----- nvinfo : EIATTR_PARAM_CBANK
	.align		4
        /*0048*/ 	.byte	0x04, 0x0a
        /*004a*/ 	.short	(.L_39 - .L_38)
	.align		4
.L_38:
        /*004c*/ 	.word	index@(.nv.constant0._Z24transposeNoBankConflictsPfPKf)
        /*0050*/ 	.short	0x0380
        /*0052*/ 	.short	0x0010


	//----- nvinfo : EIATTR_SW_WAR
	.align		4
.L_39:
        /*0054*/ 	.byte	0x04, 0x36
        /*0056*/ 	.short	(.L_41 - .L_40)
.L_40:
        /*0058*/ 	.word	0x00000008
.L_41:


//--------------------- .nv.info._Z18transposeCoalescedPfPKf --------------------------
	.section	.nv.info._Z18transposeCoalescedPfPKf,"",@"SHT_CUDA_INFO"
	.sectionflags	@""
	.align	4


	//----- nvinfo : EIATTR_CUDA_API_VERSION
	.align		4
        /*0000*/ 	.byte	0x04, 0x37
        /*0002*/ 	.short	(.L_43 - .L_42)
.L_42:
        /*0004*/ 	.word	0x00000082


	//----- nvinfo : EIATTR_KPARAM_INFO
	.align		4
.L_43:
        /*0008*/ 	.byte	0x04, 0x17
        /*000a*/ 	.short	(.L_45 - .L_44)
.L_44:
        /*000c*/ 	.word	0x00000000
        /*0010*/ 	.short	0x0001
        /*0012*/ 	.short	0x0008
        /*0014*/ 	.byte	0x00, 0xf5, 0x21, 0x00


	//----- nvinfo : EIATTR_KPARAM_INFO
	.align		4
.L_45:
        /*0018*/ 	.byte	0x04, 0x17
        /*001a*/ 	.short	(.L_47 - .L_46)
.L_46:
        /*001c*/ 	.word	0x00000000
        /*0020*/ 	.short	0x0000
        /*0022*/ 	.short	0x0000
        /*0024*/ 	.byte	0x00, 0xf5, 0x21, 0x00


	//----- nvinfo : EIATTR_SPARSE_MMA_MASK
	.align		4
.L_47:
        /*0028*/ 	.byte	0x03, 0x50
        /*002a*/ 	.short	0x0000


	//----- nvinfo : EIATTR_MAXREG_COUNT
	.align		4
        /*002c*/ 	.byte	0x03, 0x1b
        /*002e*/ 	.short	0x00ff


	//----- nvinfo : EIATTR_NUM_BARRIERS
	.align		4
        /*0030*/ 	.byte	0x02, 0x4c
        /*0032*/ 	.byte	0x01
	.zero		1


	//----- nvinfo : EIATTR_MERCURY_ISA_VERSION
	.align		4
        /*0034*/ 	.byte	0x03, 0x5f
        /*0036*/ 	.short	0x0101


	//----- nvinfo : EIATTR_VRC_CTA_INIT_COUNT
	.align		4
        /*0038*/ 	.byte	0x02, 0x4a
	.zero		1
	.zero		1


	//----- nvinfo : EIATTR_EXIT_INSTR_OFFSETS
	.align		4
        /*003c*/ 	.byte	0x04, 0x1c
        /*003e*/ 	.short	(.L_49 - .L_48)


	//   ....[0]....
.L_48:
        /*0040*/ 	.word	0x00000360


	//----- nvinfo : EIATTR_CBANK_PARAM_SIZE
	.align		4
.L_49:
        /*0044*/ 	.byte	0x03, 0x19
        /*0046*/ 	.short	0x0010


	//----- nvinfo : EIATTR_PARAM_CBANK
	.align		4
        /*0048*/ 	.byte	0x04, 0x0a
        /*004a*/ 	.short	(.L_51 - .L_50)
	.align		4
.L_50:
        /*004c*/ 	.word	index@(.nv.constant0._Z18transposeCoalescedPfPKf)
        /*0050*/ 	.short	0x0380
        /*0052*/ 	.short	0x0010


	//----- nvinfo : EIATTR_SW_WAR
	.align		4
.L_51:
        /*0054*/ 	.byte	0x04, 0x36
        /*0056*/ 	.short	(.L_53 - .L_52)
.L_52:
        /*0058*/ 	.word	0x00000008
.L_53:


//--------------------- .nv.info._Z14transposeNaivePfPKf --------------------------
	.section	.nv.info._Z14transposeNaivePfPKf,"",@"SHT_CUDA_INFO"
	.sectionflags	@""
	.align	4


	//----- nvinfo : EIATTR_CUDA_API_VERSION
	.align		4
        /*0000*/ 	.byte	0x04, 0x37
        /*0002*/ 	.short	(.L_55 - .L_54)
.L_54:
        /*0004*/ 	.word	0x00000082


	//----- nvinfo : EIATTR_KPARAM_INFO
	.align		4
.L_55:
        /*0008*/ 	.byte	0x04, 0x17
        /*000a*/ 	.short	(.L_57 - .L_56)
.L_56:
        /*000c*/ 	.word	0x00000000
        /*0010*/ 	.short	0x0001
        /*0012*/ 	.short	0x0008
        /*0014*/ 	.byte	0x00, 0xf5, 0x21, 0x00


	//----- nvinfo : EIATTR_KPARAM_INFO
	.align		4
.L_57:
        /*0018*/ 	.byte	0x04, 0x17
        /*001a*/ 	.short	(.L_59 - .L_58)
.L_58:
        /*001c*/ 	.word	0x00000000
        /*0020*/ 	.short	0x0000
        /*0022*/ 	.short	0x0000
        /*0024*/ 	.byte	0x00, 0xf5, 0x21, 0x00


	//----- nvinfo : EIATTR_SPARSE_MMA_MASK
	.align		4
.L_59:
        /*0028*/ 	.byte	0x03, 0x50
        /*002a*/ 	.short	0x0000


	//----- nvinfo : EIATTR_MAXREG_COUNT
	.align		4
        /*002c*/ 	.byte	0x03, 0x1b
        /*002e*/ 	.short	0x00ff


	//----- nvinfo : EIATTR_MERCURY_ISA_VERSION
	.align		4
        /*0030*/ 	.byte	0x03, 0x5f
        /*0032*/ 	.short	0x0101


	//----- nvinfo : EIATTR_VRC_CTA_INIT_COUNT
	.align		4
        /*0034*/ 	.byte	0x02, 0x4a
	.zero		1
	.zero		1


	//----- nvinfo : EIATTR_EXIT_INSTR_OFFSETS
	.align		4
        /*0038*/ 	.byte	0x04, 0x1c
        /*003a*/ 	.short	(.L_61 - .L_60)


	//   ....[0]....
.L_60:
        /*003c*/ 	.word	0x000001e0


	//----- nvinfo : EIATTR_CBANK_PARAM_SIZE
	.align		4
.L_61:
        /*0040*/ 	.byte	0x03, 0x19
        /*0042*/ 	.short	0x0010


	//----- nvinfo : EIATTR_PARAM_CBANK
	.align		4
        /*0044*/ 	.byte	0x04, 0x0a
        /*0046*/ 	.short	(.L_63 - .L_62)
	.align		4
.L_62:
        /*0048*/ 	.word	index@(.nv.constant0._Z14transposeNaivePfPKf)
        /*004c*/ 	.short	0x0380
        /*004e*/ 	.short	0x0010


	//----- nvinfo : EIATTR_SW_WAR
	.align		4
.L_63:
        /*0050*/ 	.byte	0x04, 0x36
        /*0052*/ 	.short	(.L_65 - .L_64)
.L_64:
        /*0054*/ 	.word	0x00000008
.L_65:


//--------------------- .nv.info._Z13copySharedMemPfPKf --------------------------
	.section	.nv.info._Z13copySharedMemPfPKf,"",@"SHT_CUDA_INFO"
	.sectionflags	@""
	.align	4


	//----- nvinfo : EIATTR_CUDA_API_VERSION
	.align		4
        /*0000*/ 	.byte	0x04, 0x37
        /*0002*/ 	.short	(.L_67 - .L_66)
.L_66:
        /*0004*/ 	.word	0x00000082


	//----- nvinfo : EIATTR_KPARAM_INFO
	.align		4
.L_67:
        /*0008*/ 	.byte	0x04, 0x17
        /*000a*/ 	.short	(.L_69 - .L_68)
.L_68:
        /*000c*/ 	.word	0x00000000
        /*0010*/ 	.short	0x0001
        /*0012*/ 	.short	0x0008
        /*0014*/ 	.byte	0x00, 0xf5, 0x21, 0x00


	//----- nvinfo : EIATTR_KPARAM_INFO
	.align		4
.L_69:
        /*0018*/ 	.byte	0x04, 0x17
        /*001a*/ 	.short	(.L_71 - .L_70)
.L_70:
        /*001c*/ 	.word	0x00000000
        /*0020*/ 	.short	0x0000
        /*0022*/ 	.short	0x0000
        /*0024*/ 	.byte	0x00, 0xf5, 0x21, 0x00


	//----- nvinfo : EIATTR_SPARSE_MMA_MASK
	.align		4
.L_71:
        /*0028*/ 	.byte	0x03, 0x50
        /*002a*/ 	.short	0x0000


	//----- nvinfo : EIATTR_MAXREG_COUNT
	.align		4
        /*002c*/ 	.byte	0x03, 0x1b
        /*002e*/ 	.short	0x00ff


	//----- nvinfo : EIATTR_NUM_BARRIERS
	.align		4
        /*0030*/ 	.byte	0x02, 0x4c
        /*0032*/ 	.byte	0x01
	.zero		1


	//----- nvinfo : EIATTR_MERCURY_ISA_VERSION
	.align		4
        /*0034*/ 	.byte	0x03, 0x5f
        /*0036*/ 	.short	0x0101


	//----- nvinfo : EIATTR_VRC_CTA_INIT_COUNT
	.align		4
        /*0038*/ 	.byte	0x02, 0x4a
	.zero		1
	.zero		1


	//----- nvinfo : EIATTR_EXIT_INSTR_OFFSETS
	.align		4
        /*003c*/ 	.byte	0x04, 0x1c
        /*003e*/ 	.short	(.L_73 - .L_72)


	//   ....[0]....
.L_72:
        /*0040*/ 	.word	0x000002e0


	//----- nvinfo : EIATTR_CBANK_PARAM_SIZE
	.align		4
.L_73:
        /*0044*/ 	.byte	0x03, 0x19
        /*0046*/ 	.short	0x0010


	//----- nvinfo : EIATTR_PARAM_CBANK
	.align		4
        /*0048*/ 	.byte	0x04, 0x0a
        /*004a*/ 	.short	(.L_75 - .L_74)
	.align		4
.L_74:
        /*004c*/ 	.word	index@(.nv.constant0._Z13copySharedMemPfPKf)
        /*0050*/ 	.short	0x0380
        /*0052*/ 	.short	0x0010


	//----- nvinfo : EIATTR_SW_WAR
	.align		4
.L_75:
        /*0054*/ 	.byte	0x04, 0x36
        /*0056*/ 	.short	(.L_77 - .L_76)
.L_76:
        /*0058*/ 	.word	0x00000008
.L_77:


//--------------------- .nv.info._Z4copyPfPKf     --------------------------
	.section	.nv.info._Z4copyPfPKf,"",@"SHT_CUDA_INFO"
	.sectionflags	@""
	.align	4


	//----- nvinfo : EIATTR_CUDA_API_VERSION
	.align		4
        /*0000*/ 	.byte	0x04, 0x37
        /*0002*/ 	.short	(.L_79 - .L_78)
.L_78:
        /*0004*/ 	.word	0x00000082


	//----- nvinfo : EIATTR_KPARAM_INFO
	.align		4
.L_79:
        /*0008*/ 	.byte	0x04, 0x17
        /*000a*/ 	.short	(.L_81 - .L_80)
.L_80:
        /*000c*/ 	.word	0x00000000
        /*0010*/ 	.short	0x0001
        /*0012*/ 	.short	0x0008
        /*0014*/ 	.byte	0x00, 0xf5, 0x21, 0x00


	//----- nvinfo : EIATTR_KPARAM_INFO
	.align		4
.L_81:
        /*0018*/ 	.byte	0x04, 0x17
        /*001a*/ 	.short	(.L_83 - .L_82)
.L_82:
        /*001c*/ 	.word	0x00000000
        /*0020*/ 	.short	0x0000
        /*0022*/ 	.short	0x0000
        /*0024*/ 	.byte	0x00, 0xf5, 0x21, 0x00


	//----- nvinfo : EIATTR_SPARSE_MMA_MASK
	.align		4
.L_83:
        /*0028*/ 	.byte	0x03, 0x50
        /*002a*/ 	.short	0x0000


	//----- nvinfo : EIATTR_MAXREG_COUNT
	.align		4
        /*002c*/ 	.byte	0x03, 0x1b
        /*002e*/ 	.short	0x00ff


	//----- nvinfo : EIATTR_MERCURY_ISA_VERSION
	.align		4
        /*0030*/ 	.byte	0x03, 0x5f
        /*0032*/ 	.short	0x0101


	//----- nvinfo : EIATTR_VRC_CTA_INIT_COUNT
	.align		4
        /*0034*/ 	.byte	0x02, 0x4a
	.zero		1
	.zero		1


	//----- nvinfo : EIATTR_EXIT_INSTR_OFFSETS
	.align		4
        /*0038*/ 	.byte	0x04, 0x1c
        /*003a*/ 	.short	(.L_85 - .L_84)


	//   ....[0]....
.L_84:
        /*003c*/ 	.word	0x00000200


	//----- nvinfo : EIATTR_CBANK_PARAM_SIZE
	.align		4
.L_85:
        /*0040*/ 	.byte	0x03, 0x19
        /*0042*/ 	.short	0x0010


	//----- nvinfo : EIATTR_PARAM_CBANK
	.align		4
        /*0044*/ 	.byte	0x04, 0x0a
        /*0046*/ 	.short	(.L_87 - .L_86)
	.align		4
.L_86:
        /*0048*/ 	.word	index@(.nv.constant0._Z4copyPfPKf)
        /*004c*/ 	.short	0x0380
        /*004e*/ 	.short	0x0010


	//----- nvinfo : EIATTR_SW_WAR
	.align		4
.L_87:
        /*0050*/ 	.byte	0x04, 0x36
        /*0052*/ 	.short	(.L_89 - .L_88)
.L_88:
        /*0054*/ 	.word	0x00000008
.L_89:


//--------------------- .nv.callgraph             --------------------------
	.section	.nv.callgraph,"",@"SHT_CUDA_CALLGRAPH"
	.align	4
	.sectionentsize	8
	.align		4
        /*0000*/ 	.word	0x00000000
	.align		4
        /*0004*/ 	.word	0xffffffff
	.align		4
        /*0008*/ 	.word	0x00000000
	.align		4
        /*000c*/ 	.word	0xfffffffe
	.align		4
        /*0010*/ 	.word	0x00000000
	.align		4
        /*0014*/ 	.word	0xfffffffd
	.align		4
        /*0018*/ 	.word	0x00000000
	.align		4
        /*001c*/ 	.word	0xfffffffc


//--------------------- .text._Z24transposeNoBankConflictsPfPKf --------------------------
	.section	.text._Z24transposeNoBankConflictsPfPKf,"ax",@progbits
	.align	128
        .global         _Z24transposeNoBankConflictsPfPKf
        .type           _Z24transposeNoBankConflictsPfPKf,@function
        .size           _Z24transposeNoBankConflictsPfPKf,(.L_x_5 - _Z24transposeNoBankConflictsPfPKf)
        .other          _Z24transposeNoBankConflictsPfPKf,@"STO_CUDA_ENTRY STV_DEFAULT"
_Z24transposeNoBankConflictsPfPKf:
.text._Z24transposeNoBankConflictsPfPKf:
[----:B------:R-:W-:Y:S01]  /*0000*/  LDC R1, c[0x0][0x37c] ;  /* 0x0000df00ff017b82 */ /* 0x000fe20000000800 */
[----:B------:R-:W0:Y:S07]  /*0010*/  S2R R6, SR_CTAID.X ;  /* 0x0000000000067919 */ /* 0x000e2e0000002500 */
[----:B------:R-:W1:Y:S01]  /*0020*/  LDC R4, c[0x0][0x370] ;  /* 0x0000dc00ff047b82 */ /* 0x000e620000000800 */
[----:B------:R-:W2:Y:S01]  /*0030*/  LDCU.64 UR6, c[0x0][0x358] ;  /* 0x00006b00ff0677ac */ /* 0x000ea20008000a00 */
[----:B------:R-:W0:Y:S01]  /*0040*/  S2R R5, SR_TID.X ;  /* 0x0000000000057919 */ /* 0x000e220000002100 */
[----:B------:R-:W3:Y:S05]  /*0050*/  S2R R0, SR_CTAID.Y ;  /* 0x0000000000007919 */ /* 0x000eea0000002600 */
[----:B------:R-:W4:Y:S01]  /*0060*/  LDC.64 R2, c[0x0][0x388] ;  /* 0x0000e200ff027b82 */ /* 0x000f220000000a00 */
[----:B------:R-:W3:Y:S01]  /*0070*/  S2R R7, SR_TID.Y ;  /* 0x0000000000077919 */ /* 0x000ee20000002200 */
[----:B-1----:R-:W-:-:S02]  /*0080*/  SHF.L.U32 R8, R4, 0x5, RZ ;  /* 0x0000000504087819 */ /* 0x002fc400000006ff */
[----:B0-----:R-:W-:Y:S02]  /*0090*/  LEA R9, R6, R5, 0x5 ;  /* 0x0000000506097211 */ /* 0x001fe400078e28ff */
[----:B---3--:R-:W-:-:S05]  /*00a0*/  LEA R10, R0, R7, 0x5 ;  /* 0x00000007000a7211 */ /* 0x008fca00078e28ff */
[----:B------:R-:W-:-:S04]  /*00b0*/  IMAD R9, R10, R8, R9 ;  /* 0x000000080a097224 */ /* 0x000fc800078e0209 */
[--C-:B----4-:R-:W-:Y:S01]  /*00c0*/  IMAD.WIDE R10, R9, 0x4, R2.reuse ;  /* 0x00000004090a7825 */ /* 0x110fe200078e0202 */
[CC--:B------:R-:W-:Y:S02]  /*00d0*/  LEA R15, R4.reuse, R9.reuse, 0x9 ;  /* 0x00000009040f7211 */ /* 0x0c0fe400078e48ff */
[C---:B------:R-:W-:Y:S02]  /*00e0*/  LEA R13, R4.reuse, R9, 0x8 ;  /* 0x00000009040d7211 */ /* 0x040fe400078e40ff */
[----:B------:R-:W-:Y:S01]  /*00f0*/  LEA R17, R4, R15, 0x8 ;  /* 0x0000000f04117211 */ /* 0x000fe200078e40ff */
[--C-:B------:R-:W-:Y:S01]  /*0100*/  IMAD.WIDE R14, R15, 0x4, R2.reuse ;  /* 0x000000040f0e7825 */ /* 0x100fe200078e0202 */
[----:B--2---:R-:W2:Y:S03]  /*0110*/  LDG.E R10, desc[UR6][R10.64] ;  /* 0x000000060a0a7981 */ /* 0x004ea6000c1e1900 */
[----:B------:R-:W-:-:S02]  /*0120*/  IMAD.WIDE R12, R13, 0x4, R2 ;  /* 0x000000040d0c7825 */ /* 0x000fc400078e0202 */
[----:B------:R-:W3:Y:S02]  /*0130*/  LDG.E R14, desc[UR6][R14.64] ;  /* 0x000000060e0e7981 */ /* 0x000ee4000c1e1900 */
[----:B------:R-:W-:Y:S02]  /*0140*/  IMAD.WIDE R2, R17, 0x4, R2 ;  /* 0x0000000411027825 */ /* 0x000fe400078e0202 */
[----:B------:R-:W4:Y:S04]  /*0150*/  LDG.E R12, desc[UR6][R12.64] ;  /* 0x000000060c0c7981 */ /* 0x000f28000c1e1900 */
[----:B------:R0:W5:Y:S01]  /*0160*/  LDG.E R18, desc[UR6][R2.64] ;  /* 0x0000000602127981 */ /* 0x000162000c1e1900 */
[----:B------:R-:W1:Y:S01]  /*0170*/  S2UR UR5, SR_CgaCtaId ;  /* 0x00000000000579c3 */ /* 0x000e620000008800 */
[----:B------:R-:W-:-:S07]  /*0180*/  UMOV UR4, 0x400 ;  /* 0x0000040000047882 */ /* 0x000fce0000000000 */
[----:B0-----:R-:W0:Y:S01]  /*0190*/  LDC.64 R2, c[0x0][0x380] ;  /* 0x0000e000ff027b82 */ /* 0x001e220000000a00 */
[----:B-1----:R-:W-:-:S06]  /*01a0*/  ULEA UR4, UR5, UR4, 0x18 ;  /* 0x0000000405047291 */ /* 0x002fcc000f8ec0ff */
[----:B------:R-:W-:-:S05]  /*01b0*/  LEA R16, R5, UR4, 0x2 ;  /* 0x0000000405107c11 */ /* 0x000fca000f8e10ff */
[----:B------:R-:W-:Y:S01]  /*01c0*/  IMAD R9, R7, 0x84, R16 ;  /* 0x0000008407097824 */ /* 0x000fe200078e0210 */
[----:B------:R-:W-:-:S04]  /*01d0*/  LEA R16, R5, R16, 0x7 ;  /* 0x0000001005107211 */ /* 0x000fc800078e38ff */
[----:B------:R-:W-:Y:S02]  /*01e0*/  LEA R16, R7, R16, 0x2 ;  /* 0x0000001007107211 */ /* 0x000fe400078e10ff */
[----:B------:R-:W-:Y:S02]  /*01f0*/  LEA R5, R0, R5, 0x5 ;  /* 0x0000000500057211 */ /* 0x000fe400078e28ff */
[----:B------:R-:W-:-:S05]  /*0200*/  LEA R6, R6, R7, 0x5 ;  /* 0x0000000706067211 */ /* 0x000fca00078e28ff */
[----:B------:R-:W-:-:S05]  /*0210*/  IMAD R5, R8, R6, R5 ;  /* 0x0000000608057224 */ /* 0x000fca00078e0205 */
[CC--:B------:R-:W-:Y:S02]  /*0220*/  LEA R17, R4.reuse, R5.reuse, 0x9 ;  /* 0x0000000504117211 */ /* 0x0c0fe400078e48ff */
[C---:B------:R-:W-:Y:S02]  /*0230*/  LEA R7, R4.reuse, R5, 0x8 ;  /* 0x0000000504077211 */ /* 0x040fe400078e40ff */
[----:B------:R-:W-:Y:S01]  /*0240*/  LEA R21, R4, R17, 0x8 ;  /* 0x0000001104157211 */ /* 0x000fe200078e40ff */
[----:B0-----:R-:W-:-:S04]  /*0250*/  IMAD.WIDE R4, R5, 0x4, R2 ;  /* 0x0000000405047825 */ /* 0x001fc800078e0202 */
[--C-:B------:R-:W-:Y:S01]  /*0260*/  IMAD.WIDE R6, R7, 0x4, R2.reuse ;  /* 0x0000000407067825 */ /* 0x100fe200078e0202 */
[----:B--2---:R-:W-:Y:S04]  /*0270*/  STS [R9], R10 ;  /* 0x0000000a09007388 */ /* 0x004fe80000000800 */
[----:B---3--:R-:W-:Y:S04]  /*0280*/  STS [R9+0x840], R14 ;  /* 0x0008400e09007388 */ /* 0x008fe80000000800 */
[----:B----4-:R-:W-:Y:S04]  /*0290*/  STS [R9+0x420], R12 ;  /* 0x0004200c09007388 */ /* 0x010fe80000000800 */
[----:B-----5:R0:W-:Y:S01]  /*02a0*/  STS [R9+0xc60], R18 ;  /* 0x000c601209007388 */ /* 0x0201e20000000800 */
[----:B------:R-:W-:Y:S06]  /*02b0*/  BAR.SYNC.DEFER_BLOCKING 0x0 ;  /* 0x0000000000007b1d */ /* 0x000fec0000010000 */
[----:B------:R-:W1:Y:S04]  /*02c0*/  LDS R11, [R16] ;  /* 0x00000000100b7984 */ /* 0x000e680000000800 */
[----:B------:R-:W2:Y:S04]  /*02d0*/  LDS R13, [R16+0x20] ;  /* 0x00002000100d7984 */ /* 0x000ea80000000800 */
[----:B------:R-:W3:Y:S04]  /*02e0*/  LDS R15, [R16+0x40] ;  /* 0x00004000100f7984 */ /* 0x000ee80000000800 */
[----:B------:R-:W4:Y:S01]  /*02f0*/  LDS R19, [R16+0x60] ;  /* 0x0000600010137984 */ /* 0x000f220000000800 */
[----:B0-----:R-:W-:-:S04]  /*0300*/  IMAD.WIDE R8, R17, 0x4, R2 ;  /* 0x0000000411087825 */ /* 0x001fc800078e0202 */
[----:B------:R-:W-:Y:S01]  /*0310*/  IMAD.WIDE R2, R21, 0x4, R2 ;  /* 0x0000000415027825 */ /* 0x000fe200078e0202 */
[----:B-1----:R-:W-:Y:S04]  /*0320*/  STG.E desc[UR6][R4.64], R11 ;  /* 0x0000000b04007986 */ /* 0x002fe8000c101906 */
[----:B--2---:R-:W-:Y:S04]  /*0330*/  STG.E desc[UR6][R6.64], R13 ;  /* 0x0000000d06007986 */ /* 0x004fe8000c101906 */
[----:B---3--:R-:W-:Y:S04]  /*0340*/  STG.E desc[UR6][R8.64], R15 ;  /* 0x0000000f08007986 */ /* 0x008fe8000c101906 */
[----:B----4-:R-:W-:Y:S01]  /*0350*/  STG.E desc[UR6][R2.64], R19 ;  /* 0x0000001302007986 */ /* 0x010fe2000c101906 */
[----:B------:R-:W-:Y:S05]  /*0360*/  EXIT ;  /* 0x000000000000794d */ /* 0x000fea0003800000 */
.L_x_0:
[----:B------:R-:W-:-:S00]  /*0370*/  BRA `(.L_x_0) ;  /* 0xfffffffc00fc7947 */ /* 0x000fc0000383ffff */
[----:B------:R-:W-:-:S00]  /*0380*/  NOP ;  /* 0x0000000000007918 */ /* 0x000fc00000000000 */
[----:B------:R-:W-:-:S00]  /*0390*/  NOP ;  /* 0x0000000000007918 */ /* 0x000fc00000000000 */
[----:B------:R-:W-:-:S00]  /*03a0*/  NOP ;  /* 0x0000000000007918 */ /* 0x000fc00000000000 */
[----:B------:R-:W-:-:S00]  /*03b0*/  NOP ;  /* 0x0000000000007918 */ /* 0x000fc00000000000 */
[----:B------:R-:W-:-:S00]  /*03c0*/  NOP ;  /* 0x0000000000007918 */ /* 0x000fc00000000000 */
[----:B------:R-:W-:-:S00]  /*03d0*/  NOP ;  /* 0x0000000000007918 */ /* 0x000fc00000000000 */
[----:B------:R-:W-:-:S00]  /*03e0*/  NOP ;  /* 0x0000000000007918 */ /* 0x000fc00000000000 */
[----:B------:R-:W-:-:S00]  /*03f0*/  NOP ;  /* 0x0000000000007918 */ /* 0x000fc00000000000 */
.L_x_5:


//--------------------- .text._Z18transposeCoalescedPfPKf --------------------------
	.section	.text._Z18transposeCoalescedPfPKf,"ax",@progbits
	.align	128
        .global         _Z18transposeCoalescedPfPKf
        .type           _Z18transposeCoalescedPfPKf,@function
        .size           _Z18transposeCoalescedPfPKf,(.L_x_6 - _Z18transposeCoalescedPfPKf)
        .other          _Z18transposeCoalescedPfPKf,@"STO_CUDA_ENTRY STV_DEFAULT"
_Z18transposeCoalescedPfPKf:
.text._Z18transposeCoalescedPfPKf:
        /* <DEDUP_REMOVED lines=27> */
[----:B------:R-:W-:-:S04]  /*01b0*/  LEA R16, R5, UR4, 0x2 ;  /* 0x0000000405107c11 */ /* 0x000fc8000f8e10ff */
[----:B------:R-:W-:Y:S01]  /*01c0*/  LEA R9, R7, R16, 0x7 ;  /* 0x0000001007097211 */ /* 0x000fe200078e38ff */
[----:B------:R-:W-:-:S05]  /*01d0*/  IMAD R16, R5, 0x7c, R16 ;  /* 0x0000007c05107824 */ /* 0x000fca00078e0210 */
        /* <DEDUP_REMOVED lines=25> */
.L_x_1:
        /* <DEDUP_REMOVED lines=9> */
.L_x_6:


//--------------------- .text._Z14transposeNaivePfPKf --------------------------
	.section	.text._Z14transposeNaivePfPKf,"ax",@progbits
	.align	128
        .global         _Z14transposeNaivePfPKf
        .type           _Z14transposeNaivePfPKf,@function
        .size           _Z14transposeNaivePfPKf,(.L_x_7 - _Z14transposeNaivePfPKf)
        .other          _Z14transposeNaivePfPKf,@"STO_CUDA_ENTRY STV_DEFAULT"
_Z14transposeNaivePfPKf:
.text._Z14transposeNaivePfPKf:
[----:B------:R-:W-:Y:S01]  /*0000*/  LDC R1, c[0x0][0x37c] ;  /* 0x0000df00ff017b82 */ /* 0x000fe20000000800 */
[----:B------:R-:W0:Y:S07]  /*0010*/  S2R R0, SR_CTAID.X ;  /* 0x0000000000007919 */ /* 0x000e2e0000002500 */
[----:B------:R-:W1:Y:S01]  /*0020*/  LDC R12, c[0x0][0x370] ;  /* 0x0000dc00ff0c7b82 */ /* 0x000e620000000800 */
[----:B------:R-:W2:Y:S01]  /*0030*/  LDCU.64 UR4, c[0x0][0x358] ;  /* 0x00006b00ff0477ac */ /* 0x000ea20008000a00 */
[----:B------:R-:W0:Y:S01]  /*0040*/  S2R R5, SR_TID.X ;  /* 0x0000000000057919 */ /* 0x000e220000002100 */
[----:B------:R-:W3:Y:S05]  /*0050*/  S2R R9, SR_CTAID.Y ;  /* 0x0000000000097919 */ /* 0x000eea0000002600 */
[----:B------:R-:W4:Y:S01]  /*0060*/  LDC.64 R2, c[0x0][0x388] ;  /* 0x0000e200ff027b82 */ /* 0x000f220000000a00 */
[----:B------:R-:W3:Y:S07]  /*0070*/  S2R R4, SR_TID.Y ;  /* 0x0000000000047919 */ /* 0x000eee0000002200 */
[----:B------:R-:W5:Y:S01]  /*0080*/  LDC.64 R6, c[0x0][0x380] ;  /* 0x0000e000ff067b82 */ /* 0x000f620000000a00 */
[----:B-1----:R-:W-:-:S02]  /*0090*/  SHF.L.U32 R8, R12, 0x5, RZ ;  /* 0x000000050c087819 */ /* 0x002fc400000006ff */
[----:B0-----:R-:W-:Y:S02]  /*00a0*/  LEA R0, R0, R5, 0x5 ;  /* 0x0000000500007211 */ /* 0x001fe400078e28ff */
[----:B---3--:R-:W-:-:S05]  /*00b0*/  LEA R9, R9, R4, 0x5 ;  /* 0x0000000409097211 */ /* 0x008fca00078e28ff */
[----:B------:R-:W-:-:S04]  /*00c0*/  IMAD R11, R9, R8, R0 ;  /* 0x00000008090b7224 */ /* 0x000fc800078e0200 */
[----:B----4-:R-:W-:-:S06]  /*00d0*/  IMAD.WIDE R4, R11, 0x4, R2 ;  /* 0x000000040b047825 */ /* 0x010fcc00078e0202 */
[----:B--2---:R-:W2:Y:S01]  /*00e0*/  LDG.E R5, desc[UR4][R4.64] ;  /* 0x0000000404057981 */ /* 0x004ea2000c1e1900 */
[----:B------:R-:W-:Y:S01]  /*00f0*/  IMAD R9, R0, R8, R9 ;  /* 0x0000000800097224 */ /* 0x000fe200078e0209 */
[----:B------:R-:W-:-:S03]  /*0100*/  LEA R13, R12, R11, 0x8 ;  /* 0x0000000b0c0d7211 */ /* 0x000fc600078e40ff */
[----:B-----5:R-:W-:-:S04]  /*0110*/  IMAD.WIDE R6, R9, 0x4, R6 ;  /* 0x0000000409067825 */ /* 0x020fc800078e0206 */
[----:B------:R-:W-:Y:S01]  /*0120*/  IMAD.WIDE R8, R13, 0x4, R2 ;  /* 0x000000040d087825 */ /* 0x000fe200078e0202 */
[----:B--2---:R-:W-:Y:S05]  /*0130*/  STG.E desc[UR4][R6.64], R5 ;  /* 0x0000000506007986 */ /* 0x004fea000c101904 */
[----:B------:R-:W2:Y:S01]  /*0140*/  LDG.E R9, desc[UR4][R8.64] ;  /* 0x0000000408097981 */ /* 0x000ea2000c1e1900 */
[----:B------:R-:W-:-:S05]  /*0150*/  LEA R13, R12, R11, 0x9 ;  /* 0x0000000b0c0d7211 */ /* 0x000fca00078e48ff */
[--C-:B------:R-:W-:Y:S01]  /*0160*/  IMAD.WIDE R10, R13, 0x4, R2.reuse ;  /* 0x000000040d0a7825 */ /* 0x100fe200078e0202 */
[----:B------:R-:W-:Y:S01]  /*0170*/  LEA R13, R12, R13, 0x8 ;  /* 0x0000000d0c0d7211 */ /* 0x000fe200078e40ff */
[----:B--2---:R-:W-:Y:S04]  /*0180*/  STG.E desc[UR4][R6.64+0x20], R9 ;  /* 0x0000200906007986 */ /* 0x004fe8000c101904 */
[----:B------:R-:W2:Y:S01]  /*0190*/  LDG.E R11, desc[UR4][R10.64] ;  /* 0x000000040a0b7981 */ /* 0x000ea2000c1e1900 */
[----:B------:R-:W-:-:S03]  /*01a0*/  IMAD.WIDE R2, R13, 0x4, R2 ;  /* 0x000000040d027825 */ /* 0x000fc600078e0202 */
[----:B--2---:R-:W-:Y:S04]  /*01b0*/  STG.E desc[UR4][R6.64+0x40], R11 ;  /* 0x0000400b06007986 */ /* 0x004fe8000c101904 */
[----:B------:R-:W2:Y:S04]  /*01c0*/  LDG.E R3, desc[UR4][R2.64] ;  /* 0x0000000402037981 */ /* 0x000ea8000c1e1900 */
[----:B--2---:R-:W-:Y:S01]  /*01d0*/  STG.E desc[UR4][R6.64+0x60], R3 ;  /* 0x0000600306007986 */ /* 0x004fe2000c101904 */
[----:B------:R-:W-:Y:S05]  /*01e0*/  EXIT ;  /* 0x000000000000794d */ /* 0x000fea0003800000 */
.L_x_2:
        /* <DEDUP_REMOVED lines=9> */
.L_x_7:


//--------------------- .text._Z13copySharedMemPfPKf --------------------------
	.section	.text._Z13copySharedMemPfPKf,"ax",@progbits
	.align	128
        .global         _Z13copySharedMemPfPKf
        .type           _Z13copySharedMemPfPKf,@function
        .size           _Z13copySharedMemPfPKf,(.L_x_8 - _Z13copySharedMemPfPKf)
        .other          _Z13copySharedMemPfPKf,@"STO_CUDA_ENTRY STV_DEFAULT"
_Z13copySharedMemPfPKf:
.text._Z13copySharedMemPfPKf:
[----:B------:R-:W-:Y:S01]  /*0000*/  LDC R1, c[0x0][0x37c] ;  /* 0x0000df00ff017b82 */ /* 0x000fe20000000800 */
[----:B------:R-:W0:Y:S07]  /*0010*/  S2R R0, SR_CTAID.Y ;  /* 0x0000000000007919 */ /* 0x000e2e0000002600 */
[----:B------:R-:W1:Y:S01]  /*0020*/  LDC R6, c[0x0][0x370] ;  /* 0x0000dc00ff067b82 */ /* 0x000e620000000800 */
[----:B------:R-:W2:Y:S01]  /*0030*/  LDCU.64 UR6, c[0x0][0x358] ;  /* 0x00006b00ff0677ac */ /* 0x000ea20008000a00 */
[----:B------:R-:W0:Y:S01]  /*0040*/  S2R R12, SR_TID.Y ;  /* 0x00000000000c7919 */ /* 0x000e220000002200 */
[----:B------:R-:W3:Y:S05]  /*0050*/  S2R R2, SR_CTAID.X ;  /* 0x0000000000027919 */ /* 0x000eea0000002500 */
[----:B------:R-:W4:Y:S01]  /*0060*/  LDC.64 R4, c[0x0][0x388] ;  /* 0x0000e200ff047b82 */ /* 0x000f220000000a00 */
[----:B------:R-:W3:Y:S01]  /*0070*/  S2R R15, SR_TID.X ;  /* 0x00000000000f7919 */ /* 0x000ee20000002100 */
[----:B0-----:R-:W-:-:S05]  /*0080*/  LEA R0, R0, R12, 0x5 ;  /* 0x0000000c00007211 */ /* 0x001fca00078e28ff */
[----:B-1----:R-:W-:Y:S01]  /*0090*/  IMAD R3, R0, R6, RZ ;  /* 0x0000000600037224 */ /* 0x002fe200078e02ff */
[----:B---3--:R-:W-:-:S04]  /*00a0*/  LEA R0, R2, R15, 0x5 ;  /* 0x0000000f02007211 */ /* 0x008fc800078e28ff */
[----:B------:R-:W-:-:S04]  /*00b0*/  LEA R13, R3, R0, 0x5 ;  /* 0x00000000030d7211 */ /* 0x000fc800078e28ff */
[CC--:B------:R-:W-:Y:S02]  /*00c0*/  LEA R2, R6.reuse, R13.reuse, 0x9 ;  /* 0x0000000d06027211 */ /* 0x0c0fe400078e48ff */
[C---:B------:R-:W-:Y:S02]  /*00d0*/  LEA R3, R6.reuse, R13, 0x8 ;  /* 0x0000000d06037211 */ /* 0x040fe400078e40ff */
[----:B------:R-:W-:Y:S01]  /*00e0*/  LEA R0, R6, R2, 0x8 ;  /* 0x0000000206007211 */ /* 0x000fe200078e40ff */
[----:B----4-:R-:W-:-:S04]  /*00f0*/  IMAD.WIDE R6, R13, 0x4, R4 ;  /* 0x000000040d067825 */ /* 0x010fc800078e0204 */
[--C-:B------:R-:W-:Y:S02]  /*0100*/  IMAD.WIDE R8, R3, 0x4, R4.reuse ;  /* 0x0000000403087825 */ /* 0x100fe400078e0204 */
[----:B--2---:R-:W2:Y:S02]  /*0110*/  LDG.E R6, desc[UR6][R6.64] ;  /* 0x0000000606067981 */ /* 0x004ea4000c1e1900 */
[--C-:B------:R-:W-:Y:S02]  /*0120*/  IMAD.WIDE R10, R2, 0x4, R4.reuse ;  /* 0x00000004020a7825 */ /* 0x100fe400078e0204 */
[----:B------:R0:W3:Y:S02]  /*0130*/  LDG.E R14, desc[UR6][R8.64] ;  /* 0x00000006080e7981 */ /* 0x0000e4000c1e1900 */
[----:B------:R-:W-:Y:S02]  /*0140*/  IMAD.WIDE R4, R0, 0x4, R4 ;  /* 0x0000000400047825 */ /* 0x000fe400078e0204 */
[----:B------:R-:W4:Y:S04]  /*0150*/  LDG.E R10, desc[UR6][R10.64] ;  /* 0x000000060a0a7981 */ /* 0x000f28000c1e1900 */
[----:B------:R1:W5:Y:S01]  /*0160*/  LDG.E R16, desc[UR6][R4.64] ;  /* 0x0000000604107981 */ /* 0x000362000c1e1900 */
[----:B------:R-:W1:Y:S01]  /*0170*/  S2UR UR5, SR_CgaCtaId ;  /* 0x00000000000579c3 */ /* 0x000e620000008800 */
[----:B------:R-:W-:Y:S01]  /*0180*/  UMOV UR4, 0x400 ;  /* 0x0000040000047882 */ /* 0x000fe20000000000 */
[----:B------:R-:W-:-:S06]  /*0190*/  LEA R12, R12, R15, 0x5 ;  /* 0x0000000f0c0c7211 */ /* 0x000fcc00078e28ff */
[----:B0-----:R-:W0:Y:S01]  /*01a0*/  LDC.64 R8, c[0x0][0x380] ;  /* 0x0000e000ff087b82 */ /* 0x001e220000000a00 */
[----:B-1----:R-:W-:-:S06]  /*01b0*/  ULEA UR4, UR5, UR4, 0x18 ;  /* 0x0000000405047291 */ /* 0x002fcc000f8ec0ff */
[----:B------:R-:W-:Y:S01]  /*01c0*/  LEA R15, R12, UR4, 0x2 ;  /* 0x000000040c0f7c11 */ /* 0x000fe2000f8e10ff */
[----:B0-----:R-:W-:-:S04]  /*01d0*/  IMAD.WIDE R4, R13, 0x4, R8 ;  /* 0x000000040d047825 */ /* 0x001fc800078e0208 */
[----:B--2---:R0:W-:Y:S04]  /*01e0*/  STS [R15], R6 ;  /* 0x000000060f007388 */ /* 0x0041e80000000800 */
[----:B---3--:R-:W-:Y:S04]  /*01f0*/  STS [R15+0x400], R14 ;  /* 0x0004000e0f007388 */ /* 0x008fe80000000800 */
[----:B----4-:R-:W-:Y:S04]  /*0200*/  STS [R15+0x800], R10 ;  /* 0x0008000a0f007388 */ /* 0x010fe80000000800 */
[----:B-----5:R-:W-:Y:S01]  /*0210*/  STS [R15+0xc00], R16 ;  /* 0x000c00100f007388 */ /* 0x020fe20000000800 */
[----:B------:R-:W-:Y:S06]  /*0220*/  BAR.SYNC.DEFER_BLOCKING 0x0 ;  /* 0x0000000000007b1d */ /* 0x000fec0000010000 */
[----:B------:R-:W1:Y:S04]  /*0230*/  LDS R11, [R15] ;  /* 0x000000000f0b7984 */ /* 0x000e680000000800 */
[----:B------:R-:W2:Y:S04]  /*0240*/  LDS R17, [R15+0x400] ;  /* 0x000400000f117984 */ /* 0x000ea80000000800 */
[----:B------:R-:W3:Y:S04]  /*0250*/  LDS R19, [R15+0x800] ;  /* 0x000800000f137984 */ /* 0x000ee80000000800 */
[----:B------:R-:W4:Y:S01]  /*0260*/  LDS R21, [R15+0xc00] ;  /* 0x000c00000f157984 */ /* 0x000f220000000800 */
[----:B0-----:R-:W-:-:S04]  /*0270*/  IMAD.WIDE R6, R3, 0x4, R8 ;  /* 0x0000000403067825 */ /* 0x001fc800078e0208 */
[----:B------:R-:W-:-:S04]  /*0280*/  IMAD.WIDE R2, R2, 0x4, R8 ;  /* 0x0000000402027825 */ /* 0x000fc800078e0208 */
[----:B------:R-:W-:Y:S01]  /*0290*/  IMAD.WIDE R8, R0, 0x4, R8 ;  /* 0x0000000400087825 */ /* 0x000fe200078e0208 */
[----:B-1----:R-:W-:Y:S04]  /*02a0*/  STG.E desc[UR6][R4.64], R11 ;  /* 0x0000000b04007986 */ /* 0x002fe8000c101906 */
[----:B--2---:R-:W-:Y:S04]  /*02b0*/  STG.E desc[UR6][R6.64], R17 ;  /* 0x0000001106007986 */ /* 0x004fe8000c101906 */
[----:B---3--:R-:W-:Y:S04]  /*02c0*/  STG.E desc[UR6][R2.64], R19 ;  /* 0x0000001302007986 */ /* 0x008fe8000c101906 */
[----:B----4-:R-:W-:Y:S01]  /*02d0*/  STG.E desc[UR6][R8.64], R21 ;  /* 0x0000001508007986 */ /* 0x010fe2000c101906 */
[----:B------:R-:W-:Y:S05]  /*02e0*/  EXIT ;  /* 0x000000000000794d */ /* 0x000fea0003800000 */
.L_x_3:
        /* <DEDUP_REMOVED lines=9> */
.L_x_8:


//--------------------- .text._Z4copyPfPKf        --------------------------
	.section	.text._Z4copyPfPKf,"ax",@progbits
	.align	128
        .global         _Z4copyPfPKf
        .type           _Z4copyPfPKf,@function
        .size           _Z4copyPfPKf,(.L_x_9 - _Z4copyPfPKf)
        .other          _Z4copyPfPKf,@"STO_CUDA_ENTRY STV_DEFAULT"
_Z4copyPfPKf:
.text._Z4copyPfPKf:
        /* <DEDUP_REMOVED lines=11> */
[----:B------:R-:W-:Y:S02]  /*00b0*/  LEA R13, R5, R0, 0x5 ;  /* 0x00000000050d7211 */ /* 0x000fe400078e28ff */
[----:B------:R-:W0:Y:S03]  /*00c0*/  LDC.64 R4, c[0x0][0x380] ;  /* 0x0000e000ff047b82 */ /* 0x000e260000000a00 */
[----:B----4-:R-:W-:-:S05]  /*00d0*/  IMAD.WIDE R6, R13, 0x4, R2 ;  /* 0x000000040d067825 */ /* 0x010fca00078e0202 */
[----:B--2---:R-:W2:Y:S01]  /*00e0*/  LDG.E R17, desc[UR4][R6.64] ;  /* 0x0000000406117981 */ /* 0x004ea2000c1e1900 */
[----:B------:R-:W-:-:S05]  /*00f0*/  LEA R15, R16, R13, 0x8 ;  /* 0x0000000d100f7211 */ /* 0x000fca00078e40ff */
[----:B------:R-:W-:-:S04]  /*0100*/  IMAD.WIDE R10, R15, 0x4, R2 ;  /* 0x000000040f0a7825 */ /* 0x000fc800078e0202 */
[----:B0-----:R-:W-:-:S05]  /*0110*/  IMAD.WIDE R8, R13, 0x4, R4 ;  /* 0x000000040d087825 */ /* 0x001fca00078e0204 */
[----:B--2---:R-:W-:Y:S04]  /*0120*/  STG.E desc[UR4][R8.64], R17 ;  /* 0x0000001108007986 */ /* 0x004fe8000c101904 */
[----:B------:R-:W2:Y:S01]  /*0130*/  LDG.E R11, desc[UR4][R10.64] ;  /* 0x000000040a0b7981 */ /* 0x000ea2000c1e1900 */
[----:B------:R-:W-:Y:S01]  /*0140*/  LEA R19, R16, R13, 0x9 ;  /* 0x0000000d10137211 */ /* 0x000fe200078e48ff */
[----:B------:R-:W-:-:S04]  /*0150*/  IMAD.WIDE R12, R15, 0x4, R4 ;  /* 0x000000040f0c7825 */ /* 0x000fc800078e0204 */
[C---:B------:R-:W-:Y:S01]  /*0160*/  IMAD.WIDE R14, R19.reuse, 0x4, R2 ;  /* 0x00000004130e7825 */ /* 0x040fe200078e0202 */
[----:B------:R-:W-:Y:S01]  /*0170*/  LEA R21, R16, R19, 0x8 ;  /* 0x0000001310157211 */ /* 0x000fe200078e40ff */
[----:B--2---:R-:W-:Y:S04]  /*0180*/  STG.E desc[UR4][R12.64], R11 ;  /* 0x0000000b0c007986 */ /* 0x004fe8000c101904 */
[----:B------:R-:W2:Y:S01]  /*0190*/  LDG.E R15, desc[UR4][R14.64] ;  /* 0x000000040e0f7981 */ /* 0x000ea2000c1e1900 */
[----:B------:R-:W-:-:S04]  /*01a0*/  IMAD.WIDE R6, R19, 0x4, R4 ;  /* 0x0000000413067825 */ /* 0x000fc800078e0204 */
[C---:B------:R-:W-:Y:S01]  /*01b0*/  IMAD.WIDE R2, R21.reuse, 0x4, R2 ;  /* 0x0000000415027825 */ /* 0x040fe200078e0202 */
[----:B--2---:R-:W-:Y:S05]  /*01c0*/  STG.E desc[UR4][R6.64], R15 ;  /* 0x0000000f06007986 */ /* 0x004fea000c101904 */
[----:B------:R-:W2:Y:S01]  /*01d0*/  LDG.E R3, desc[UR4][R2.64] ;  /* 0x0000000402037981 */ /* 0x000ea2000c1e1900 */
[----:B------:R-:W-:-:S05]  /*01e0*/  IMAD.WIDE R4, R21, 0x4, R4 ;  /* 0x0000000415047825 */ /* 0x000fca00078e0204 */
[----:B--2---:R-:W-:Y:S01]  /*01f0*/  STG.E desc[UR4][R4.64], R3 ;  /* 0x0000000304007986 */ /* 0x004fe2000c101904 */
[----:B------:R-:W-:Y:S05]  /*0200*/  EXIT ;  /* 0x000000000000794d */ /* 0x000fea0003800000 */
.L_x_4:
        /* <DEDUP_REMOVED lines=15> */
.L_x_9:


//--------------------- .nv.shared._Z24transposeNoBankConflictsPfPKf --------------------------
	.section	.nv.shared._Z24transposeNoBankConflictsPfPKf,"aw",@nobits
	.sectionflags	@""
	.align	4
.nv.shared._Z24transposeNoBankConflictsPfPKf:
	.zero		5248


//--------------------- .nv.shared.reserved.0     --------------------------
	.section	.nv.shared.reserved.0,"aw",@nobits
	.weak		__nv_reservedSMEM_offset_0_alias
	.size		__nv_reservedSMEM_offset_0_alias, 0, 64
	.other		__nv_reservedSMEM_offset_0_alias,@"STO_CUDA_RESERVED_SHARED STV_DEFAULT"
__nv_reservedSMEM_offset_0_alias:
	.zero		0
	.zero		64


//--------------------- .nv.shared._Z18transposeCoalescedPfPKf --------------------------
	.section	.nv.shared._Z18transposeCoalescedPfPKf,"aw",@nobits
	.sectionflags	@""
	.align	4
.nv.shared._Z18transposeCoalescedPfPKf:
	.zero		5120


//--------------------- .nv.shared._Z13copySharedMemPfPKf --------------------------
	.section	.nv.shared._Z13copySharedMemPfPKf,"aw",@nobits
	.sectionflags	@""
	.align	4
.nv.shared._Z13copySharedMemPfPKf:
	.zero		5120


//--------------------- .nv.constant0._Z24transposeNoBankConflictsPfPKf --------------------------
	.section	.nv.constant0._Z24transposeNoBankConflictsPfPKf,"a",@progbits
	.sectionflags	@""
	.align	4
.nv.constant0._Z24transposeNoBankConflictsPfPKf:
	.zero		912


//--------------------- .nv.constant0._Z18transposeCoalescedPfPKf --------------------------
	.section	.nv.constant0._Z18transposeCoalescedPfPKf,"a",@progbits
	.sectionflags	@""
	.align	4
.nv.constant0._Z18transposeCoalescedPfPKf:
	.zero		912


//--------------------- .nv.constant0._Z14transposeNaivePfPKf --------------------------
	.section	.nv.constant0._Z14transposeNaivePfPKf,"a",@progbits
	.sectionflags	@""
	.align	4
.nv.constant0._Z14transposeNaivePfPKf:
	.zero		912


//--------------------- .nv.constant0._Z13copySharedMemPfPKf --------------------------
	.section	.nv.constant0._Z13copySharedMemPfPKf,"a",@progbits
	.sectionflags	@""
	.align	4
.nv.constant0._Z13copySharedMemPfPKf:
	.zero		912


//--------------------- .nv.constant0._Z4copyPfPKf --------------------------
	.section	.nv.constant0._Z4copyPfPKf,"a",@progbits
	.sectionflags	@""
	.align	4
.nv.constant0._Z4copyPfPKf:
	.zero		912


//--------------------- SYMBOLS --------------------------

	.type		.nv.reservedSmem.offset0,@object
	.size		.nv.reservedSmem.offset0,0x4
	.type		.nv.reservedSmem.cap,@object
	.size		.nv.reservedSmem.cap,0x4
